//
// Generated by NVIDIA NVVM Compiler
//
// Compiler Build ID: CL-36424714
// Cuda compilation tools, release 13.0, V13.0.88
// Based on NVVM 20.0.0
//

.version 9.0
.target sm_100
.address_size 64

	// .globl	_Z19matrixMultiplyTiledPfS_S_i
// _ZZ19matrixMultiplyTiledPfS_S_iE4ds_A has been demoted
// _ZZ19matrixMultiplyTiledPfS_S_iE4ds_B has been demoted

.visible .entry _Z19matrixMultiplyTiledPfS_S_i(
	.param .u64 .ptr .align 1 _Z19matrixMultiplyTiledPfS_S_i_param_0,
	.param .u64 .ptr .align 1 _Z19matrixMultiplyTiledPfS_S_i_param_1,
	.param .u64 .ptr .align 1 _Z19matrixMultiplyTiledPfS_S_i_param_2,
	.param .u32 _Z19matrixMultiplyTiledPfS_S_i_param_3
)
{
	.reg .pred 	%p<10>;
	.reg .b32 	%r<42>;
	.reg .b32 	%f<63>;
	.reg .b64 	%rd<13>;
	// demoted variable
	.shared .align 4 .b8 _ZZ19matrixMultiplyTiledPfS_S_iE4ds_A[1024];
	// demoted variable
	.shared .align 4 .b8 _ZZ19matrixMultiplyTiledPfS_S_iE4ds_B[1024];
	ld.param.u64 	%rd4, [_Z19matrixMultiplyTiledPfS_S_i_param_0];
	ld.param.u64 	%rd5, [_Z19matrixMultiplyTiledPfS_S_i_param_1];
	ld.param.u64 	%rd6, [_Z19matrixMultiplyTiledPfS_S_i_param_2];
	ld.param.u32 	%r24, [_Z19matrixMultiplyTiledPfS_S_i_param_3];
	mov.u32 	%r25, %ctaid.x;
	mov.u32 	%r26, %ctaid.y;
	mov.u32 	%r37, %tid.x;
	mov.u32 	%r39, %tid.y;
	shl.b32 	%r27, %r26, 4;
	add.s32 	%r3, %r27, %r39;
	shl.b32 	%r4, %r25, 4;
	add.s32 	%r5, %r4, %r37;
	setp.lt.s32 	%p1, %r24, 1;
	mov.f32 	%f62, 0f00000000;
	@%p1 bra 	$L__BB0_7;
	add.s32 	%r28, %r24, 15;
	shr.u32 	%r29, %r28, 4;
	shl.b32 	%r30, %r39, 6;
	mov.u32 	%r31, _ZZ19matrixMultiplyTiledPfS_S_iE4ds_A;
	add.s32 	%r6, %r31, %r30;
	shl.b32 	%r32, %r37, 2;
	add.s32 	%r7, %r6, %r32;
	mov.u32 	%r33, _ZZ19matrixMultiplyTiledPfS_S_iE4ds_B;
	add.s32 	%r9, %r33, %r32;
	add.s32 	%r8, %r9, %r30;
	neg.s32 	%r41, %r29;
	mad.lo.s32 	%r34, %r39, %r24, %r37;
	add.s32 	%r40, %r34, %r4;
	shl.b32 	%r12, %r24, 4;
	mad.lo.s32 	%r38, %r24, %r3, %r37;
	cvta.to.global.u64 	%rd1, %rd4;
	cvta.to.global.u64 	%rd2, %rd5;
	mov.f32 	%f62, 0f00000000;
$L__BB0_2:
	setp.ge.u32 	%p2, %r3, %r24;
	mul.wide.s32 	%rd7, %r38, 4;
	add.s64 	%rd3, %rd1, %rd7;
	setp.ge.s32 	%p3, %r37, %r24;
	mov.f32 	%f60, 0f00000000;
	or.pred  	%p4, %p2, %p3;
	@%p4 bra 	$L__BB0_4;
	ld.global.f32 	%f60, [%rd3];
$L__BB0_4:
	setp.ge.u32 	%p5, %r5, %r24;
	st.shared.f32 	[%r7], %f60;
	setp.ge.s32 	%p6, %r39, %r24;
	mov.f32 	%f61, 0f00000000;
	or.pred  	%p7, %p5, %p6;
	@%p7 bra 	$L__BB0_6;
	mul.wide.u32 	%rd8, %r40, 4;
	add.s64 	%rd9, %rd2, %rd8;
	ld.global.f32 	%f61, [%rd9];
$L__BB0_6:
	st.shared.f32 	[%r8], %f61;
	bar.sync 	0;
	ld.shared.f32 	%f12, [%r6];
	ld.shared.f32 	%f13, [%r9];
	fma.rn.f32 	%f14, %f12, %f13, %f62;
	ld.shared.f32 	%f15, [%r6+4];
	ld.shared.f32 	%f16, [%r9+64];
	fma.rn.f32 	%f17, %f15, %f16, %f14;
	ld.shared.f32 	%f18, [%r6+8];
	ld.shared.f32 	%f19, [%r9+128];
	fma.rn.f32 	%f20, %f18, %f19, %f17;
	ld.shared.f32 	%f21, [%r6+12];
	ld.shared.f32 	%f22, [%r9+192];
	fma.rn.f32 	%f23, %f21, %f22, %f20;
	ld.shared.f32 	%f24, [%r6+16];
	ld.shared.f32 	%f25, [%r9+256];
	fma.rn.f32 	%f26, %f24, %f25, %f23;
	ld.shared.f32 	%f27, [%r6+20];
	ld.shared.f32 	%f28, [%r9+320];
	fma.rn.f32 	%f29, %f27, %f28, %f26;
	ld.shared.f32 	%f30, [%r6+24];
	ld.shared.f32 	%f31, [%r9+384];
	fma.rn.f32 	%f32, %f30, %f31, %f29;
	ld.shared.f32 	%f33, [%r6+28];
	ld.shared.f32 	%f34, [%r9+448];
	fma.rn.f32 	%f35, %f33, %f34, %f32;
	ld.shared.f32 	%f36, [%r6+32];
	ld.shared.f32 	%f37, [%r9+512];
	fma.rn.f32 	%f38, %f36, %f37, %f35;
	ld.shared.f32 	%f39, [%r6+36];
	ld.shared.f32 	%f40, [%r9+576];
	fma.rn.f32 	%f41, %f39, %f40, %f38;
	ld.shared.f32 	%f42, [%r6+40];
	ld.shared.f32 	%f43, [%r9+640];
	fma.rn.f32 	%f44, %f42, %f43, %f41;
	ld.shared.f32 	%f45, [%r6+44];
	ld.shared.f32 	%f46, [%r9+704];
	fma.rn.f32 	%f47, %f45, %f46, %f44;
	ld.shared.f32 	%f48, [%r6+48];
	ld.shared.f32 	%f49, [%r9+768];
	fma.rn.f32 	%f50, %f48, %f49, %f47;
	ld.shared.f32 	%f51, [%r6+52];
	ld.shared.f32 	%f52, [%r9+832];
	fma.rn.f32 	%f53, %f51, %f52, %f50;
	ld.shared.f32 	%f54, [%r6+56];
	ld.shared.f32 	%f55, [%r9+896];
	fma.rn.f32 	%f56, %f54, %f55, %f53;
	ld.shared.f32 	%f57, [%r6+60];
	ld.shared.f32 	%f58, [%r9+960];
	fma.rn.f32 	%f62, %f57, %f58, %f56;
	bar.sync 	0;
	add.s32 	%r41, %r41, 1;
	setp.ne.s32 	%p8, %r41, 0;
	add.s32 	%r40, %r40, %r12;
	add.s32 	%r39, %r39, 16;
	add.s32 	%r38, %r38, 16;
	add.s32 	%r37, %r37, 16;
	@%p8 bra 	$L__BB0_2;
$L__BB0_7:
	max.s32 	%r35, %r3, %r5;
	setp.ge.s32 	%p9, %r35, %r24;
	@%p9 bra 	$L__BB0_9;
	mad.lo.s32 	%r36, %r24, %r3, %r5;
	cvta.to.global.u64 	%rd10, %rd6;
	mul.wide.u32 	%rd11, %r36, 4;
	add.s64 	%rd12, %rd10, %rd11;
	st.global.f32 	[%rd12], %f62;
$L__BB0_9:
	ret;

}
	// .globl	_Z18convolution_kernelPjPKjiiPKfi
.visible .entry _Z18convolution_kernelPjPKjiiPKfi(
	.param .u64 .ptr .align 1 _Z18convolution_kernelPjPKjiiPKfi_param_0,
	.param .u64 .ptr .align 1 _Z18convolution_kernelPjPKjiiPKfi_param_1,
	.param .u32 _Z18convolution_kernelPjPKjiiPKfi_param_2,
	.param .u32 _Z18convolution_kernelPjPKjiiPKfi_param_3,
	.param .u64 .ptr .align 1 _Z18convolution_kernelPjPKjiiPKfi_param_4,
	.param .u32 _Z18convolution_kernelPjPKjiiPKfi_param_5
)
{
	.reg .pred 	%p<15>;
	.reg .b32 	%r<85>;
	.reg .b32 	%f<71>;
	.reg .b64 	%rd<25>;

	ld.param.u64 	%rd3, [_Z18convolution_kernelPjPKjiiPKfi_param_0];
	ld.param.u64 	%rd4, [_Z18convolution_kernelPjPKjiiPKfi_param_1];
	ld.param.u32 	%r27, [_Z18convolution_kernelPjPKjiiPKfi_param_2];
	ld.param.u32 	%r29, [_Z18convolution_kernelPjPKjiiPKfi_param_3];
	ld.param.u64 	%rd5, [_Z18convolution_kernelPjPKjiiPKfi_param_4];
	ld.param.u32 	%r28, [_Z18convolution_kernelPjPKjiiPKfi_param_5];
	cvta.to.global.u64 	%rd1, %rd5;
	cvta.to.global.u64 	%rd2, %rd4;
	mov.u32 	%r30, %ctaid.x;
	mov.u32 	%r31, %ntid.x;
	mov.u32 	%r32, %tid.x;
	mad.lo.s32 	%r33, %r30, %r31, %r32;
	mov.u32 	%r34, %ctaid.y;
	mov.u32 	%r35, %ntid.y;
	mov.u32 	%r36, %tid.y;
	mad.lo.s32 	%r37, %r34, %r35, %r36;
	shr.u32 	%r38, %r28, 31;
	add.s32 	%r39, %r28, %r38;
	shr.s32 	%r3, %r39, 1;
	sub.s32 	%r40, %r29, %r3;
	setp.ge.s32 	%p1, %r37, %r40;
	min.s32 	%r42, %r37, %r33;
	setp.lt.s32 	%p2, %r42, %r3;
	sub.s32 	%r43, %r27, %r3;
	setp.ge.s32 	%p3, %r33, %r43;
	or.pred  	%p4, %p1, %p3;
	or.pred  	%p5, %p4, %p2;
	@%p5 bra 	$L__BB1_16;
	setp.lt.s32 	%p6, %r28, 1;
	mov.f32 	%f69, 0f00000000;
	@%p6 bra 	$L__BB1_15;
	sub.s32 	%r4, %r37, %r3;
	sub.s32 	%r5, %r33, %r3;
	and.b32  	%r6, %r28, 7;
	and.b32  	%r7, %r28, 3;
	and.b32  	%r8, %r28, 2147483640;
	and.b32  	%r9, %r28, 1;
	neg.s32 	%r10, %r8;
	mov.f32 	%f69, 0f00000000;
	mov.b32 	%r78, 0;
$L__BB1_3:
	setp.lt.u32 	%p7, %r28, 8;
	add.s32 	%r47, %r4, %r78;
	not.b32 	%r48, %r78;
	add.s32 	%r49, %r28, %r48;
	mad.lo.s32 	%r12, %r49, %r28, %r28;
	mad.lo.s32 	%r13, %r47, %r27, %r5;
	mov.b32 	%r83, 0;
	@%p7 bra 	$L__BB1_6;
	sub.s32 	%r50, %r28, %r78;
	mad.lo.s32 	%r79, %r28, %r50, -1;
	mov.u32 	%r80, %r13;
	mov.u32 	%r81, %r10;
$L__BB1_5:
	.pragma "nounroll";
	mul.wide.s32 	%rd6, %r80, 4;
	add.s64 	%rd7, %rd2, %rd6;
	mul.wide.s32 	%rd8, %r79, 4;
	add.s64 	%rd9, %rd1, %rd8;
	ld.global.u32 	%r51, [%rd7];
	cvt.rn.f32.u32 	%f18, %r51;
	ld.global.f32 	%f19, [%rd9];
	fma.rn.f32 	%f20, %f19, %f18, %f69;
	ld.global.u32 	%r52, [%rd7+4];
	cvt.rn.f32.u32 	%f21, %r52;
	ld.global.f32 	%f22, [%rd9+-4];
	fma.rn.f32 	%f23, %f22, %f21, %f20;
	ld.global.u32 	%r53, [%rd7+8];
	cvt.rn.f32.u32 	%f24, %r53;
	ld.global.f32 	%f25, [%rd9+-8];
	fma.rn.f32 	%f26, %f25, %f24, %f23;
	ld.global.u32 	%r54, [%rd7+12];
	cvt.rn.f32.u32 	%f27, %r54;
	ld.global.f32 	%f28, [%rd9+-12];
	fma.rn.f32 	%f29, %f28, %f27, %f26;
	ld.global.u32 	%r55, [%rd7+16];
	cvt.rn.f32.u32 	%f30, %r55;
	ld.global.f32 	%f31, [%rd9+-16];
	fma.rn.f32 	%f32, %f31, %f30, %f29;
	ld.global.u32 	%r56, [%rd7+20];
	cvt.rn.f32.u32 	%f33, %r56;
	ld.global.f32 	%f34, [%rd9+-20];
	fma.rn.f32 	%f35, %f34, %f33, %f32;
	ld.global.u32 	%r57, [%rd7+24];
	cvt.rn.f32.u32 	%f36, %r57;
	ld.global.f32 	%f37, [%rd9+-24];
	fma.rn.f32 	%f38, %f37, %f36, %f35;
	ld.global.u32 	%r58, [%rd7+28];
	cvt.rn.f32.u32 	%f39, %r58;
	ld.global.f32 	%f40, [%rd9+-28];
	fma.rn.f32 	%f69, %f40, %f39, %f38;
	add.s32 	%r81, %r81, 8;
	add.s32 	%r80, %r80, 8;
	add.s32 	%r79, %r79, -8;
	setp.ne.s32 	%p8, %r81, 0;
	mov.u32 	%r83, %r8;
	@%p8 bra 	$L__BB1_5;
$L__BB1_6:
	setp.eq.s32 	%p9, %r6, 0;
	@%p9 bra 	$L__BB1_14;
	add.s32 	%r59, %r6, -1;
	setp.lt.u32 	%p10, %r59, 3;
	@%p10 bra 	$L__BB1_9;
	not.b32 	%r60, %r83;
	add.s32 	%r61, %r12, %r60;
	add.s32 	%r62, %r13, %r83;
	mul.wide.s32 	%rd10, %r62, 4;
	add.s64 	%rd11, %rd2, %rd10;
	ld.global.u32 	%r63, [%rd11];
	cvt.rn.f32.u32 	%f42, %r63;
	mul.wide.s32 	%rd12, %r61, 4;
	add.s64 	%rd13, %rd1, %rd12;
	ld.global.f32 	%f43, [%rd13];
	fma.rn.f32 	%f44, %f43, %f42, %f69;
	ld.global.u32 	%r64, [%rd11+4];
	cvt.rn.f32.u32 	%f45, %r64;
	ld.global.f32 	%f46, [%rd13+-4];
	fma.rn.f32 	%f47, %f46, %f45, %f44;
	ld.global.u32 	%r65, [%rd11+8];
	cvt.rn.f32.u32 	%f48, %r65;
	ld.global.f32 	%f49, [%rd13+-8];
	fma.rn.f32 	%f50, %f49, %f48, %f47;
	ld.global.u32 	%r66, [%rd11+12];
	cvt.rn.f32.u32 	%f51, %r66;
	ld.global.f32 	%f52, [%rd13+-12];
	fma.rn.f32 	%f69, %f52, %f51, %f50;
	add.s32 	%r83, %r83, 4;
$L__BB1_9:
	setp.eq.s32 	%p11, %r7, 0;
	@%p11 bra 	$L__BB1_14;
	setp.eq.s32 	%p12, %r7, 1;
	@%p12 bra 	$L__BB1_12;
	not.b32 	%r67, %r83;
	add.s32 	%r68, %r12, %r67;
	add.s32 	%r69, %r13, %r83;
	mul.wide.s32 	%rd14, %r69, 4;
	add.s64 	%rd15, %rd2, %rd14;
	ld.global.u32 	%r70, [%rd15];
	cvt.rn.f32.u32 	%f54, %r70;
	mul.wide.s32 	%rd16, %r68, 4;
	add.s64 	%rd17, %rd1, %rd16;
	ld.global.f32 	%f55, [%rd17];
	fma.rn.f32 	%f56, %f55, %f54, %f69;
	ld.global.u32 	%r71, [%rd15+4];
	cvt.rn.f32.u32 	%f57, %r71;
	ld.global.f32 	%f58, [%rd17+-4];
	fma.rn.f32 	%f69, %f58, %f57, %f56;
	add.s32 	%r83, %r83, 2;
$L__BB1_12:
	setp.eq.s32 	%p13, %r9, 0;
	@%p13 bra 	$L__BB1_14;
	not.b32 	%r72, %r83;
	add.s32 	%r73, %r12, %r72;
	add.s32 	%r74, %r13, %r83;
	mul.wide.s32 	%rd18, %r74, 4;
	add.s64 	%rd19, %rd2, %rd18;
	ld.global.u32 	%r75, [%rd19];
	cvt.rn.f32.u32 	%f59, %r75;
	mul.wide.s32 	%rd20, %r73, 4;
	add.s64 	%rd21, %rd1, %rd20;
	ld.global.f32 	%f60, [%rd21];
	fma.rn.f32 	%f69, %f60, %f59, %f69;
$L__BB1_14:
	add.s32 	%r78, %r78, 1;
	setp.ne.s32 	%p14, %r78, %r28;
	@%p14 bra 	$L__BB1_3;
$L__BB1_15:
	cvt.rzi.u32.f32 	%r76, %f69;
	mad.lo.s32 	%r77, %r27, %r37, %r33;
	cvta.to.global.u64 	%rd22, %rd3;
	mul.wide.s32 	%rd23, %r77, 4;
	add.s64 	%rd24, %rd22, %rd23;
	st.global.u32 	[%rd24], %r76;
$L__BB1_16:
	ret;

}


// ===== COMPILED SASS (sm_100) =====

	.target	sm_100

	.elftype	@"ET_EXEC"


//--------------------- .note.nv.tkinfo           --------------------------
	.section	.note.nv.tkinfo,"",@"SHT_NOTE"
	.sectionflags	@"SHF_NOTE_NV_TKINFO"
	.tkinfo
        /*0018*/ 	.word	0x00000002
        /*0030*/ 	.string	""
        /*0030*/ 	.string	"ptxas"
        /*0030*/ 	.string	"Cuda compilation tools, release 13.0, V13.0.88"
        /*0030*/ 	.string	"Build cuda_13.0.r13.0/compiler.36424714_0"
        /*0030*/ 	.string	"-arch sm_100 -m 64 "



//--------------------- .note.nv.cuinfo           --------------------------
	.section	.note.nv.cuinfo,"",@"SHT_NOTE"
	.sectionflags	@"SHF_NOTE_NV_CUINFO"
        /*0018*/ 	.short	0x0002
        /*001a*/ 	.short	0x0064
        /*001c*/ 	.short	0x0082
	.zero		2


//--------------------- .nv.info                  --------------------------
	.section	.nv.info,"",@"SHT_CUDA_INFO"
	.align	4


	//----- nvinfo : EIATTR_REGCOUNT
	.align		4
        /*0000*/ 	.byte	0x04, 0x2f
        /*0002*/ 	.short	(.L_1 - .L_0)
	.align		4
.L_0:
        /*0004*/ 	.word	index@(_Z19matrixMultiplyTiledPfS_S_i)
        /*0008*/ 	.word	0x00000020


	//----- nvinfo : EIATTR_FRAME_SIZE
	.align		4
.L_1:
        /*000c*/ 	.byte	0x04, 0x11
        /*000e*/ 	.short	(.L_3 - .L_2)
	.align		4
.L_2:
        /*0010*/ 	.word	index@(_Z19matrixMultiplyTiledPfS_S_i)
        /*0014*/ 	.word	0x00000000


	//----- nvinfo : EIATTR_REGCOUNT
	.align		4
.L_3:
        /*0018*/ 	.byte	0x04, 0x2f
        /*001a*/ 	.short	(.L_5 - .L_4)
	.align		4
.L_4:
        /*001c*/ 	.word	index@(_Z18convolution_kernelPjPKjiiPKfi)
        /*0020*/ 	.word	0x0000001f


	//----- nvinfo : EIATTR_FRAME_SIZE
	.align		4
.L_5:
        /*0024*/ 	.byte	0x04, 0x11
        /*0026*/ 	.short	(.L_7 - .L_6)
	.align		4
.L_6:
        /*0028*/ 	.word	index@(_Z18convolution_kernelPjPKjiiPKfi)
        /*002c*/ 	.word	0x00000000


	//----- nvinfo : EIATTR_MIN_STACK_SIZE
	.align		4
.L_7:
        /*0030*/ 	.byte	0x04, 0x12
        /*0032*/ 	.short	(.L_9 - .L_8)
	.align		4
.L_8:
        /*0034*/ 	.word	index@(_Z18convolution_kernelPjPKjiiPKfi)
        /*0038*/ 	.word	0x00000000


	//----- nvinfo : EIATTR_MIN_STACK_SIZE
	.align		4
.L_9:
        /*003c*/ 	.byte	0x04, 0x12
        /*003e*/ 	.short	(.L_11 - .L_10)
	.align		4
.L_10:
        /*0040*/ 	.word	index@(_Z19matrixMultiplyTiledPfS_S_i)
        /*0044*/ 	.word	0x00000000
.L_11:


//--------------------- .nv.compat                --------------------------
	.section	.nv.compat,"",@"SHT_CUDA_COMPAT_INFO"
	.align	4
        /*0000*/ 	.byte	0x02, 0x09, 0x00, 0x00, 0x02, 0x02, 0x01, 0x00, 0x02, 0x05, 0x05, 0x00, 0x03, 0x07, 0x01, 0x01
        /*0010*/ 	.byte	0x02, 0x03, 0x00, 0x00, 0x02, 0x06, 0x01, 0x00, 0x04, 0x0b, 0x08, 0x00, 0x09, 0x00, 0x00, 0x00
        /*0020*/ 	.byte	0x00, 0x00, 0x00, 0x00


//--------------------- .nv.info._Z18convolution_kernelPjPKjiiPKfi --------------------------
	.section	.nv.info._Z18convolution_kernelPjPKjiiPKfi,"",@"SHT_CUDA_INFO"
	.sectionflags	@""
	.align	4


	//----- nvinfo : EIATTR_CUDA_API_VERSION
	.align		4
        /*0000*/ 	.byte	0x04, 0x37
        /*0002*/ 	.short	(.L_13 - .L_12)
.L_12:
        /*0004*/ 	.word	0x00000082


	//----- nvinfo : EIATTR_KPARAM_INFO
	.align		4
.L_13:
        /*0008*/ 	.byte	0x04, 0x17
        /*000a*/ 	.short	(.L_15 - .L_14)
.L_14:
        /*000c*/ 	.word	0x00000000
        /*0010*/ 	.short	0x0005
        /*0012*/ 	.short	0x0020
        /*0014*/ 	.byte	0x00, 0xf0, 0x11, 0x00


	//----- nvinfo : EIATTR_KPARAM_INFO
	.align		4
.L_15:
        /*0018*/ 	.byte	0x04, 0x17
        /*001a*/ 	.short	(.L_17 - .L_16)
.L_16:
        /*001c*/ 	.word	0x00000000
        /*0020*/ 	.short	0x0004
        /*0022*/ 	.short	0x0018
        /*0024*/ 	.byte	0x00, 0xf5, 0x21, 0x00


	//----- nvinfo : EIATTR_KPARAM_INFO
	.align		4
.L_17:
        /*0028*/ 	.byte	0x04, 0x17
        /*002a*/ 	.short	(.L_19 - .L_18)
.L_18:
        /*002c*/ 	.word	0x00000000
        /*0030*/ 	.short	0x0003
        /*0032*/ 	.short	0x0014
        /*0034*/ 	.byte	0x00, 0xf0, 0x11, 0x00


	//----- nvinfo : EIATTR_KPARAM_INFO
	.align		4
.L_19:
        /*0038*/ 	.byte	0x04, 0x17
        /*003a*/ 	.short	(.L_21 - .L_20)
.L_20:
        /*003c*/ 	.word	0x00000000
        /*0040*/ 	.short	0x0002
        /*0042*/ 	.short	0x0010
        /*0044*/ 	.byte	0x00, 0xf0, 0x11, 0x00


	//----- nvinfo : EIATTR_KPARAM_INFO
	.align		4
.L_21:
        /*0048*/ 	.byte	0x04, 0x17
        /*004a*/ 	.short	(.L_23 - .L_22)
.L_22:
        /*004c*/ 	.word	0x00000000
        /*0050*/ 	.short	0x0001
        /*0052*/ 	.short	0x0008
        /*0054*/ 	.byte	0x00, 0xf5, 0x21, 0x00


	//----- nvinfo : EIATTR_KPARAM_INFO
	.align		4
.L_23:
        /*0058*/ 	.byte	0x04, 0x17
        /*005a*/ 	.short	(.L_25 - .L_24)
.L_24:
        /*005c*/ 	.word	0x00000000
        /*0060*/ 	.short	0x0000
        /*0062*/ 	.short	0x0000
        /*0064*/ 	.byte	0x00, 0xf5, 0x21, 0x00


	//----- nvinfo : EIATTR_SPARSE_MMA_MASK
	.align		4
.L_25:
        /*0068*/ 	.byte	0x03, 0x50
        /*006a*/ 	.short	0x0000


	//----- nvinfo : EIATTR_MAXREG_COUNT
	.align		4
        /*006c*/ 	.byte	0x03, 0x1b
        /*006e*/ 	.short	0x00ff


	//----- nvinfo : EIATTR_MERCURY_ISA_VERSION
	.align		4
        /*0070*/ 	.byte	0x03, 0x5f
        /*0072*/ 	.short	0x0101


	//----- nvinfo : EIATTR_VRC_CTA_INIT_COUNT
	.align		4
        /*0074*/ 	.byte	0x02, 0x4a
	.zero		1
	.zero		1


	//----- nvinfo : EIATTR_EXIT_INSTR_OFFSETS
	.align		4
        /*0078*/ 	.byte	0x04, 0x1c
        /*007a*/ 	.short	(.L_27 - .L_26)


	//   ....[0]....
.L_26:
        /*007c*/ 	.word	0x00000130


	//   ....[1]....
        /*0080*/ 	.word	0x000009c0


	//----- nvinfo : EIATTR_CBANK_PARAM_SIZE
	.align		4
.L_27:
        /*0084*/ 	.byte	0x03, 0x19
        /*0086*/ 	.short	0x0024


	//----- nvinfo : EIATTR_PARAM_CBANK
	.align		4
        /*0088*/ 	.byte	0x04, 0x0a
        /*008a*/ 	.short	(.L_29 - .L_28)
	.align		4
.L_28:
        /*008c*/ 	.word	index@(.nv.constant0._Z18convolution_kernelPjPKjiiPKfi)
        /*0090*/ 	.short	0x0380
        /*0092*/ 	.short	0x0024


	//----- nvinfo : EIATTR_SW_WAR
	.align		4
.L_29:
        /*0094*/ 	.byte	0x04, 0x36
        /*0096*/ 	.short	(.L_31 - .L_30)
.L_30:
        /*0098*/ 	.word	0x00000008
.L_31:


//--------------------- .nv.info._Z19matrixMultiplyTiledPfS_S_i --------------------------
	.section	.nv.info._Z19matrixMultiplyTiledPfS_S_i,"",@"SHT_CUDA_INFO"
	.sectionflags	@""
	.align	4


	//----- nvinfo : EIATTR_CUDA_API_VERSION
	.align		4
        /*0000*/ 	.byte	0x04, 0x37
        /*0002*/ 	.short	(.L_33 - .L_32)
.L_32:
        /*0004*/ 	.word	0x00000082


	//----- nvinfo : EIATTR_KPARAM_INFO
	.align		4
.L_33:
        /*0008*/ 	.byte	0x04, 0x17
        /*000a*/ 	.short	(.L_35 - .L_34)
.L_34:
        /*000c*/ 	.word	0x00000000
        /*0010*/ 	.short	0x0003
        /*0012*/ 	.short	0x0018
        /*0014*/ 	.byte	0x00, 0xf0, 0x11, 0x00


	//----- nvinfo : EIATTR_KPARAM_INFO
	.align		4
.L_35:
        /*0018*/ 	.byte	0x04, 0x17
        /*001a*/ 	.short	(.L_37 - .L_36)
.L_36:
        /*001c*/ 	.word	0x00000000
        /*0020*/ 	.short	0x0002
        /*0022*/ 	.short	0x0010
        /*0024*/ 	.byte	0x00, 0xf5, 0x21, 0x00


	//----- nvinfo : EIATTR_KPARAM_INFO
	.align		4
.L_37:
        /*0028*/ 	.byte	0x04, 0x17
        /*002a*/ 	.short	(.L_39 - .L_38)
.L_38:
        /*002c*/ 	.word	0x00000000
        /*0030*/ 	.short	0x0001
        /*0032*/ 	.short	0x0008
        /*0034*/ 	.byte	0x00, 0xf5, 0x21, 0x00


	//----- nvinfo : EIATTR_KPARAM_INFO
	.align		4
.L_39:
        /*0038*/ 	.byte	0x04, 0x17
        /*003a*/ 	.short	(.L_41 - .L_40)
.L_40:
        /*003c*/ 	.word	0x00000000
        /*0040*/ 	.short	0x0000
        /*0042*/ 	.short	0x0000
        /*0044*/ 	.byte	0x00, 0xf5, 0x21, 0x00


	//----- nvinfo : EIATTR_SPARSE_MMA_MASK
	.align		4
.L_41:
        /*0048*/ 	.byte	0x03, 0x50
        /*004a*/ 	.short	0x0000


	//----- nvinfo : EIATTR_MAXREG_COUNT
	.align		4
        /*004c*/ 	.byte	0x03, 0x1b
        /*004e*/ 	.short	0x00ff


	//----- nvinfo : EIATTR_NUM_BARRIERS
	.align		4
        /*0050*/ 	.byte	0x02, 0x4c
        /*0052*/ 	.byte	0x01
	.zero		1


	//----- nvinfo : EIATTR_MERCURY_ISA_VERSION
	.align		4
        /*0054*/ 	.byte	0x03, 0x5f
        /*0056*/ 	.short	0x0101


	//----- nvinfo : EIATTR_VRC_CTA_INIT_COUNT
	.align		4
        /*0058*/ 	.byte	0x02, 0x4a
	.zero		1
	.zero		1


	//----- nvinfo : EIATTR_EXIT_INSTR_OFFSETS
	.align		4
        /*005c*/ 	.byte	0x04, 0x1c
        /*005e*/ 	.short	(.L_43 - .L_42)


	//   ....[0]....
.L_42:
        /*0060*/ 	.word	0x000005c0


	//   ....[1]....
        /*0064*/ 	.word	0x00000610


	//----- nvinfo : EIATTR_CBANK_PARAM_SIZE
	.align		4
.L_43:
        /*0068*/ 	.byte	0x03, 0x19
        /*006a*/ 	.short	0x001c


	//----- nvinfo : EIATTR_PARAM_CBANK
	.align		4
        /*006c*/ 	.byte	0x04, 0x0a
        /*006e*/ 	.short	(.L_45 - .L_44)
	.align		4
.L_44:
        /*0070*/ 	.word	index@(.nv.constant0._Z19matrixMultiplyTiledPfS_S_i)
        /*0074*/ 	.short	0x0380
        /*0076*/ 	.short	0x001c


	//----- nvinfo : EIATTR_SW_WAR
	.align		4
.L_45:
        /*0078*/ 	.byte	0x04, 0x36
        /*007a*/ 	.short	(.L_47 - .L_46)
.L_46:
        /*007c*/ 	.word	0x00000008
.L_47:


//--------------------- .nv.callgraph             --------------------------
	.section	.nv.callgraph,"",@"SHT_CUDA_CALLGRAPH"
	.align	4
	.sectionentsize	8
	.align		4
        /*0000*/ 	.word	0x00000000
	.align		4
        /*0004*/ 	.word	0xffffffff
	.align		4
        /*0008*/ 	.word	0x00000000
	.align		4
        /*000c*/ 	.word	0xfffffffe
	.align		4
        /*0010*/ 	.word	0x00000000
	.align		4
        /*0014*/ 	.word	0xfffffffd
	.align		4
        /*0018*/ 	.word	0x00000000
	.align		4
        /*001c*/ 	.word	0xfffffffc


//--------------------- .text._Z18convolution_kernelPjPKjiiPKfi --------------------------
	.section	.text._Z18convolution_kernelPjPKjiiPKfi,"ax",@progbits
	.align	128
        .global         _Z18convolution_kernelPjPKjiiPKfi
        .type           _Z18convolution_kernelPjPKjiiPKfi,@function
        .size           _Z18convolution_kernelPjPKjiiPKfi,(.L_x_10 - _Z18convolution_kernelPjPKjiiPKfi)
        .other          _Z18convolution_kernelPjPKjiiPKfi,@"STO_CUDA_ENTRY STV_DEFAULT"
_Z18convolution_kernelPjPKjiiPKfi:
.text._Z18convolution_kernelPjPKjiiPKfi:
[----:B------:R-:W-:Y:S01]  /*0000*/  LDC R1, c[0x0][0x37c] ;  /* 0x0000df00ff017b82 */ /* 0x000fe20000000800 */
[----:B------:R-:W0:Y:S07]  /*0010*/  S2R R3, SR_TID.X ;  /* 0x0000000000037919 */ /* 0x000e2e0000002100 */
[----:B------:R-:W1:Y:S01]  /*0020*/  LDC R8, c[0x0][0x3a0] ;  /* 0x0000e800ff087b82 */ /* 0x000e620000000800 */
[----:B------:R-:W2:Y:S01]  /*0030*/  LDCU.64 UR6, c[0x0][0x390] ;  /* 0x00007200ff0677ac */ /* 0x000ea20008000a00 */
[----:B------:R-:W3:Y:S06]  /*0040*/  S2R R9, SR_TID.Y ;  /* 0x0000000000097919 */ /* 0x000eec0000002200 */
[----:B------:R-:W0:Y:S08]  /*0050*/  S2UR UR4, SR_CTAID.X ;  /* 0x00000000000479c3 */ /* 0x000e300000002500 */
[----:B------:R-:W0:Y:S08]  /*0060*/  LDC R2, c[0x0][0x360] ;  /* 0x0000d800ff027b82 */ /* 0x000e300000000800 */
[----:B------:R-:W3:Y:S01]  /*0070*/  S2UR UR5, SR_CTAID.Y ;  /* 0x00000000000579c3 */ /* 0x000ee20000002600 */
[----:B-1----:R-:W-:-:S04]  /*0080*/  LEA.HI R0, R8, R8, RZ, 0x1 ;  /* 0x0000000808007211 */ /* 0x002fc800078f08ff */
[----:B------:R-:W-:-:S03]  /*0090*/  SHF.R.S32.HI R5, RZ, 0x1, R0 ;  /* 0x00000001ff057819 */ /* 0x000fc60000011400 */
[----:B------:R-:W3:Y:S01]  /*00a0*/  LDC R4, c[0x0][0x364] ;  /* 0x0000d900ff047b82 */ /* 0x000ee20000000800 */
[C---:B--2---:R-:W-:Y:S01]  /*00b0*/  IADD3 R7, PT, PT, -R5.reuse, UR6, RZ ;  /* 0x0000000605077c10 */ /* 0x044fe2000fffe1ff */
[----:B0-----:R-:W-:Y:S01]  /*00c0*/  IMAD R0, R2, UR4, R3 ;  /* 0x0000000402007c24 */ /* 0x001fe2000f8e0203 */
[----:B------:R-:W-:-:S04]  /*00d0*/  IADD3 R2, PT, PT, -R5, UR7, RZ ;  /* 0x0000000705027c10 */ /* 0x000fc8000fffe1ff */
[----:B------:R-:W-:Y:S01]  /*00e0*/  ISETP.GE.AND P0, PT, R0, R7, PT ;  /* 0x000000070000720c */ /* 0x000fe20003f06270 */
[----:B---3--:R-:W-:-:S05]  /*00f0*/  IMAD R3, R4, UR5, R9 ;  /* 0x0000000504037c24 */ /* 0x008fca000f8e0209 */
[----:B------:R-:W-:Y:S02]  /*0100*/  VIMNMX R4, PT, PT, R0, R3, PT ;  /* 0x0000000300047248 */ /* 0x000fe40003fe0100 */
[----:B------:R-:W-:-:S04]  /*0110*/  ISETP.GE.OR P0, PT, R3, R2, P0 ;  /* 0x000000020300720c */ /* 0x000fc80000706670 */
[----:B------:R-:W-:-:S13]  /*0120*/  ISETP.LT.OR P0, PT, R4, R5, P0 ;  /* 0x000000050400720c */ /* 0x000fda0000701670 */
[----:B------:R-:W-:Y:S05]  /*0130*/  @P0 EXIT ;  /* 0x000000000000094d */ /* 0x000fea0003800000 */
[----:B------:R-:W-:Y:S01]  /*0140*/  ISETP.GE.AND P0, PT, R8, 0x1, PT ;  /* 0x000000010800780c */ /* 0x000fe20003f06270 */
[----:B------:R-:W0:Y:S01]  /*0150*/  LDCU.64 UR4, c[0x0][0x358] ;  /* 0x00006b00ff0477ac */ /* 0x000e220008000a00 */
[----:B------:R-:W-:-:S11]  /*0160*/  IMAD.MOV.U32 R11, RZ, RZ, RZ ;  /* 0x000000ffff0b7224 */ /* 0x000fd600078e00ff */
[----:B------:R-:W-:Y:S05]  /*0170*/  @!P0 BRA `(.L_x_0) ;  /* 0x0000000400fc8947 */ /* 0x000fea0003800000 */
[C---:B------:R-:W-:Y:S01]  /*0180*/  LOP3.LUT R7, R8.reuse, 0x7ffffff8, RZ, 0xc0, !PT ;  /* 0x7ffffff808077812 */ /* 0x040fe200078ec0ff */
[----:B------:R-:W-:Y:S01]  /*0190*/  IMAD.IADD R4, R3, 0x1, -R5 ;  /* 0x0000000103047824 */ /* 0x000fe200078e0a05 */
[----:B------:R-:W-:Y:S01]  /*01a0*/  LOP3.LUT R6, R8, 0x7, RZ, 0xc0, !PT ;  /* 0x0000000708067812 */ /* 0x000fe200078ec0ff */
[----:B------:R-:W-:Y:S01]  /*01b0*/  IMAD.MOV.U32 R11, RZ, RZ, RZ ;  /* 0x000000ffff0b7224 */ /* 0x000fe200078e00ff */
[----:B------:R-:W-:Y:S01]  /*01c0*/  IADD3 R5, PT, PT, R0, -R5, RZ ;  /* 0x8000000500057210 */ /* 0x000fe20007ffe0ff */
[----:B------:R-:W-:Y:S01]  /*01d0*/  IMAD.MOV.U32 R9, RZ, RZ, RZ ;  /* 0x000000ffff097224 */ /* 0x000fe200078e00ff */
[----:B------:R-:W-:Y:S02]  /*01e0*/  LOP3.LUT R8, R8, 0x3, RZ, 0xc0, !PT ;  /* 0x0000000308087812 */ /* 0x000fe400078ec0ff */
[----:B------:R-:W-:-:S07]  /*01f0*/  IADD3 R10, PT, PT, -R7, RZ, RZ ;  /* 0x000000ff070a7210 */ /* 0x000fce0007ffe1ff */
.L_x_5:
[----:B------:R-:W1:Y:S01]  /*0200*/  LDC R20, c[0x0][0x3a0] ;  /* 0x0000e800ff147b82 */ /* 0x000e620000000800 */
[----:B------:R-:W2:Y:S01]  /*0210*/  LDCU UR6, c[0x0][0x390] ;  /* 0x00007200ff0677ac */ /* 0x000ea20008000800 */
[----:B------:R-:W-:Y:S01]  /*0220*/  LOP3.LUT R13, RZ, R9, RZ, 0x33, !PT ;  /* 0x00000009ff0d7212 */ /* 0x000fe200078e33ff */
[----:B------:R-:W-:Y:S02]  /*0230*/  IMAD.IADD R22, R4, 0x1, R9 ;  /* 0x0000000104167824 */ /* 0x000fe400078e0209 */
[----:B------:R-:W-:Y:S02]  /*0240*/  HFMA2 R21, -RZ, RZ, 0, 0 ;  /* 0x00000000ff157431 */ /* 0x000fe400000001ff */
[----:B--2---:R-:W-:Y:S01]  /*0250*/  IMAD R22, R22, UR6, R5 ;  /* 0x0000000616167c24 */ /* 0x004fe2000f8e0205 */
[----:B-1----:R-:W-:Y:S01]  /*0260*/  ISETP.GE.U32.AND P0, PT, R20, 0x8, PT ;  /* 0x000000081400780c */ /* 0x002fe20003f06070 */
[----:B------:R-:W-:-:S04]  /*0270*/  IMAD.IADD R13, R13, 0x1, R20 ;  /* 0x000000010d0d7824 */ /* 0x000fc800078e0214 */
[----:B------:R-:W-:-:S08]  /*0280*/  IMAD R2, R13, R20, R20 ;  /* 0x000000140d027224 */ /* 0x000fd000078e0214 */
[----:B------:R-:W-:Y:S05]  /*0290*/  @!P0 BRA `(.L_x_1) ;  /* 0x0000000000b88947 */ /* 0x000fea0003800000 */
[----:B------:R-:W-:Y:S01]  /*02a0*/  IMAD.IADD R17, R20, 0x1, -R9 ;  /* 0x0000000114117824 */ /* 0x000fe200078e0a09 */
[----:B------:R-:W-:Y:S01]  /*02b0*/  MOV R16, R10 ;  /* 0x0000000a00107202 */ /* 0x000fe20000000f00 */
[----:B------:R-:W-:Y:S02]  /*02c0*/  IMAD.MOV.U32 R19, RZ, RZ, R22 ;  /* 0x000000ffff137224 */ /* 0x000fe400078e0016 */
[----:B------:R-:W-:-:S07]  /*02d0*/  IMAD R17, R17, R20, -0x1 ;  /* 0xffffffff11117424 */ /* 0x000fce00078e0214 */
.L_x_2:
[----:B------:R-:W1:Y:S08]  /*02e0*/  LDC.64 R14, c[0x0][0x388] ;  /* 0x0000e200ff0e7b82 */ /* 0x000e700000000a00 */
[----:B------:R-:W2:Y:S01]  /*02f0*/  LDC.64 R12, c[0x0][0x398] ;  /* 0x0000e600ff0c7b82 */ /* 0x000ea20000000a00 */
[----:B-1----:R-:W-:-:S05]  /*0300*/  IMAD.WIDE R14, R19, 0x4, R14 ;  /* 0x00000004130e7825 */ /* 0x002fca00078e020e */
[----:B0-----:R-:W3:Y:S01]  /*0310*/  LDG.E R21, desc[UR4][R14.64] ;  /* 0x000000040e157981 */ /* 0x001ee2000c1e1900 */
[----:B--2---:R-:W-:-:S03]  /*0320*/  IMAD.WIDE R12, R17, 0x4, R12 ;  /* 0x00000004110c7825 */ /* 0x004fc600078e020c */
[----:B------:R-:W2:Y:S04]  /*0330*/  LDG.E R24, desc[UR4][R14.64+0x4] ;  /* 0x000004040e187981 */ /* 0x000ea8000c1e1900 */
[----:B------:R-:W4:Y:S04]  /*0340*/  LDG.E R25, desc[UR4][R12.64] ;  /* 0x000000040c197981 */ /* 0x000f28000c1e1900 */
[----:B------:R-:W5:Y:S04]  /*0350*/  LDG.E R18, desc[UR4][R12.64+-0x4] ;  /* 0xfffffc040c127981 */ /* 0x000f68000c1e1900 */
[----:B------:R-:W5:Y:S04]  /*0360*/  LDG.E R23, desc[UR4][R14.64+0x8] ;  /* 0x000008040e177981 */ /* 0x000f68000c1e1900 */
[----:B------:R-:W5:Y:S04]  /*0370*/  LDG.E R27, desc[UR4][R14.64+0x1c] ;  /* 0x00001c040e1b7981 */ /* 0x000f68000c1e1900 */
[----:B------:R-:W5:Y:S01]  /*0380*/  LDG.E R28, desc[UR4][R12.64+-0x1c] ;  /* 0xffffe4040c1c7981 */ /* 0x000f62000c1e1900 */
[----:B---3--:R-:W-:-:S03]  /*0390*/  I2FP.F32.U32 R26, R21 ;  /* 0x00000015001a7245 */ /* 0x008fc60000201000 */
[----:B------:R-:W3:Y:S02]  /*03a0*/  LDG.E R21, desc[UR4][R12.64+-0xc] ;  /* 0xfffff4040c157981 */ /* 0x000ee4000c1e1900 */
[----:B----4-:R-:W-:Y:S02]  /*03b0*/  FFMA R11, R26, R25, R11 ;  /* 0x000000191a0b7223 */ /* 0x010fe4000000000b */
[----:B------:R-:W4:Y:S04]  /*03c0*/  LDG.E R26, desc[UR4][R12.64+-0x8] ;  /* 0xfffff8040c1a7981 */ /* 0x000f28000c1e1900 */
[----:B------:R-:W3:Y:S01]  /*03d0*/  LDG.E R25, desc[UR4][R14.64+0xc] ;  /* 0x00000c040e197981 */ /* 0x000ee2000c1e1900 */
[----:B--2---:R-:W-:-:S05]  /*03e0*/  I2FP.F32.U32 R24, R24 ;  /* 0x0000001800187245 */ /* 0x004fca0000201000 */
[----:B-----5:R-:W-:Y:S01]  /*03f0*/  FFMA R11, R24, R18, R11 ;  /* 0x00000012180b7223 */ /* 0x020fe2000000000b */
[----:B------:R-:W-:Y:S01]  /*0400*/  I2FP.F32.U32 R18, R23 ;  /* 0x0000001700127245 */ /* 0x000fe20000201000 */
[----:B------:R-:W2:Y:S04]  /*0410*/  LDG.E R24, desc[UR4][R12.64+-0x14] ;  /* 0xffffec040c187981 */ /* 0x000ea8000c1e1900 */
[----:B------:R-:W5:Y:S01]  /*0420*/  LDG.E R23, desc[UR4][R12.64+-0x10] ;  /* 0xfffff0040c177981 */ /* 0x000f62000c1e1900 */
[----:B----4-:R-:W-:-:S03]  /*0430*/  FFMA R26, R18, R26, R11 ;  /* 0x0000001a121a7223 */ /* 0x010fc6000000000b */
[----:B------:R-:W4:Y:S01]  /*0440*/  LDG.E R11, desc[UR4][R14.64+0x10] ;  /* 0x000010040e0b7981 */ /* 0x000f22000c1e1900 */
[----:B---3--:R-:W-:-:S03]  /*0450*/  I2FP.F32.U32 R25, R25 ;  /* 0x0000001900197245 */ /* 0x008fc60000201000 */
[----:B------:R-:W3:Y:S02]  /*0460*/  LDG.E R18, desc[UR4][R14.64+0x14] ;  /* 0x000014040e127981 */ /* 0x000ee4000c1e1900 */
[----:B------:R-:W-:Y:S02]  /*0470*/  FFMA R26, R25, R21, R26 ;  /* 0x00000015191a7223 */ /* 0x000fe4000000001a */
[----:B------:R-:W2:Y:S04]  /*0480*/  LDG.E R21, desc[UR4][R14.64+0x18] ;  /* 0x000018040e157981 */ /* 0x000ea8000c1e1900 */
[----:B------:R-:W2:Y:S01]  /*0490*/  LDG.E R25, desc[UR4][R12.64+-0x18] ;  /* 0xffffe8040c197981 */ /* 0x000ea2000c1e1900 */
[----:B------:R-:W-:-:S05]  /*04a0*/  VIADD R16, R16, 0x8 ;  /* 0x0000000810107836 */ /* 0x000fca0000000000 */
[----:B------:R-:W-:Y:S01]  /*04b0*/  ISETP.NE.AND P0, PT, R16, RZ, PT ;  /* 0x000000ff1000720c */ /* 0x000fe20003f05270 */
[----:B------:R-:W-:Y:S01]  /*04c0*/  VIADD R19, R19, 0x8 ;  /* 0x0000000813137836 */ /* 0x000fe20000000000 */
[----:B------:R-:W-:Y:S02]  /*04d0*/  IADD3 R17, PT, PT, R17, -0x8, RZ ;  /* 0xfffffff811117810 */ /* 0x000fe40007ffe0ff */
[----:B----4-:R-:W-:Y:S02]  /*04e0*/  I2FP.F32.U32 R11, R11 ;  /* 0x0000000b000b7245 */ /* 0x010fe40000201000 */
[----:B---3--:R-:W-:-:S03]  /*04f0*/  I2FP.F32.U32 R18, R18 ;  /* 0x0000001200127245 */ /* 0x008fc60000201000 */
[----:B-----5:R-:W-:Y:S01]  /*0500*/  FFMA R11, R11, R23, R26 ;  /* 0x000000170b0b7223 */ /* 0x020fe2000000001a */
[----:B--2---:R-:W-:-:S03]  /*0510*/  I2FP.F32.U32 R21, R21 ;  /* 0x0000001500157245 */ /* 0x004fc60000201000 */
[----:B------:R-:W-:Y:S01]  /*0520*/  FFMA R18, R18, R24, R11 ;  /* 0x0000001812127223 */ /* 0x000fe2000000000b */
[----:B------:R-:W-:-:S03]  /*0530*/  I2FP.F32.U32 R24, R27 ;  /* 0x0000001b00187245 */ /* 0x000fc60000201000 */
[----:B------:R-:W-:-:S04]  /*0540*/  FFMA R21, R21, R25, R18 ;  /* 0x0000001915157223 */ /* 0x000fc80000000012 */
[----:B------:R-:W-:Y:S01]  /*0550*/  FFMA R11, R24, R28, R21 ;  /* 0x0000001c180b7223 */ /* 0x000fe20000000015 */
[----:B------:R-:W-:Y:S06]  /*0560*/  @P0 BRA `(.L_x_2) ;  /* 0xfffffffc005c0947 */ /* 0x000fec000383ffff */
[----:B------:R-:W-:-:S07]  /*0570*/  IMAD.MOV.U32 R21, RZ, RZ, R7 ;  /* 0x000000ffff157224 */ /* 0x000fce00078e0007 */
.L_x_1:
[----:B------:R-:W-:-:S13]  /*0580*/  ISETP.NE.AND P0, PT, R6, RZ, PT ;  /* 0x000000ff0600720c */ /* 0x000fda0003f05270 */
[----:B------:R-:W-:Y:S05]  /*0590*/  @!P0 BRA `(.L_x_3) ;  /* 0x0000000000e88947 */ /* 0x000fea0003800000 */
[----:B------:R-:W-:Y:S01]  /*05a0*/  VIADD R12, R6, 0xffffffff ;  /* 0xffffffff060c7836 */ /* 0x000fe20000000000 */
[----:B------:R-:W-:-:S04]  /*05b0*/  ISETP.NE.AND P1, PT, R8, RZ, PT ;  /* 0x000000ff0800720c */ /* 0x000fc80003f25270 */
[----:B------:R-:W-:-:S13]  /*05c0*/  ISETP.GE.U32.AND P0, PT, R12, 0x3, PT ;  /* 0x000000030c00780c */ /* 0x000fda0003f06070 */
[----:B------:R-:W-:Y:S05]  /*05d0*/  @!P0 BRA `(.L_x_4) ;  /* 0x0000000000608947 */ /* 0x000fea0003800000 */
[----:B------:R-:W1:Y:S01]  /*05e0*/  LDC.64 R12, c[0x0][0x388] ;  /* 0x0000e200ff0c7b82 */ /* 0x000e620000000a00 */
[-C--:B------:R-:W-:Y:S02]  /*05f0*/  IADD3 R19, PT, PT, R22, R21.reuse, RZ ;  /* 0x0000001516137210 */ /* 0x080fe40007ffe0ff */
[----:B------:R-:W-:-:S05]  /*0600*/  LOP3.LUT R17, RZ, R21, RZ, 0x33, !PT ;  /* 0x00000015ff117212 */ /* 0x000fca00078e33ff */
[----:B------:R-:W2:Y:S01]  /*0610*/  LDC.64 R14, c[0x0][0x398] ;  /* 0x0000e600ff0e7b82 */ /* 0x000ea20000000a00 */
[----:B------:R-:W-:Y:S02]  /*0620*/  IMAD.IADD R17, R2, 0x1, R17 ;  /* 0x0000000102117824 */ /* 0x000fe400078e0211 */
        /* <DEDUP_REMOVED lines=8> */
[----:B------:R-:W5:Y:S04]  /*06b0*/  LDG.E R16, desc[UR4][R14.64+-0x8] ;  /* 0xfffff8040e107981 */ /* 0x000f68000c1e1900 */
[----:B------:R-:W5:Y:S01]  /*06c0*/  LDG.E R26, desc[UR4][R14.64+-0xc] ;  /* 0xfffff4040e1a7981 */ /* 0x000f62000c1e1900 */
[----:B------:R-:W-:-:S02]  /*06d0*/  IADD3 R21, PT, PT, R21, 0x4, RZ ;  /* 0x0000000415157810 */ /* 0x000fc40007ffe0ff */
[----:B---3--:R-:W-:Y:S02]  /*06e0*/  I2FP.F32.U32 R18, R18 ;  /* 0x0000001200127245 */ /* 0x008fe40000201000 */
[----:B--2---:R-:W-:-:S03]  /*06f0*/  I2FP.F32.U32 R23, R23 ;  /* 0x0000001700177245 */ /* 0x004fc60000201000 */
[----:B----4-:R-:W-:Y:S01]  /*0700*/  FFMA R18, R18, R19, R11 ;  /* 0x0000001312127223 */ /* 0x010fe2000000000b */
[----:B-----5:R-:W-:-:S03]  /*0710*/  I2FP.F32.U32 R24, R24 ;  /* 0x0000001800187245 */ /* 0x020fc60000201000 */
[----:B------:R-:W-:Y:S01]  /*0720*/  FFMA R17, R23, R17, R18 ;  /* 0x0000001117117223 */ /* 0x000fe20000000012 */
[----:B------:R-:W-:-:S03]  /*0730*/  I2FP.F32.U32 R25, R25 ;  /* 0x0000001900197245 */ /* 0x000fc60000201000 */
[----:B------:R-:W-:-:S04]  /*0740*/  FFMA R16, R24, R16, R17 ;  /* 0x0000001018107223 */ /* 0x000fc80000000011 */
[----:B------:R-:W-:-:S07]  /*0750*/  FFMA R11, R25, R26, R16 ;  /* 0x0000001a190b7223 */ /* 0x000fce0000000010 */
.L_x_4:
[----:B------:R-:W-:Y:S05]  /*0760*/  @!P1 BRA `(.L_x_3) ;  /* 0x0000000000749947 */ /* 0x000fea0003800000 */
[----:B------:R-:W-:Y:S02]  /*0770*/  ISETP.NE.AND P0, PT, R8, 0x1, PT ;  /* 0x000000010800780c */ /* 0x000fe40003f05270 */
[----:B------:R-:W-:-:S11]  /*0780*/  LOP3.LUT P1, RZ, R20, 0x1, RZ, 0xc0, !PT ;  /* 0x0000000114ff7812 */ /* 0x000fd6000782c0ff */
[----:B------:R-:W1:Y:S01]  /*0790*/  @P0 LDC.64 R16, c[0x0][0x388] ;  /* 0x0000e200ff100b82 */ /* 0x000e620000000a00 */
[----:B------:R-:W-:Y:S01]  /*07a0*/  @P0 LOP3.LUT R23, RZ, R21, RZ, 0x33, !PT ;  /* 0x00000015ff170212 */ /* 0x000fe200078e33ff */
[----:B------:R-:W-:Y:S02]  /*07b0*/  @P0 IMAD.IADD R25, R22, 0x1, R21 ;  /* 0x0000000116190824 */ /* 0x000fe400078e0215 */
[----:B------:R-:W-:Y:S01]  /*07c0*/  @P0 VIADD R21, R21, 0x2 ;  /* 0x0000000215150836 */ /* 0x000fe20000000000 */
[----:B------:R-:W-:-:S03]  /*07d0*/  @P0 IADD3 R23, PT, PT, R2, R23, RZ ;  /* 0x0000001702170210 */ /* 0x000fc60007ffe0ff */
[----:B------:R-:W2:Y:S08]  /*07e0*/  @P0 LDC.64 R18, c[0x0][0x398] ;  /* 0x0000e600ff120b82 */ /* 0x000eb00000000a00 */
[----:B------:R-:W3:Y:S08]  /*07f0*/  @P1 LDC.64 R14, c[0x0][0x388] ;  /* 0x0000e200ff0e1b82 */ /* 0x000ef00000000a00 */
[----:B------:R-:W4:Y:S01]  /*0800*/  @P1 LDC.64 R12, c[0x0][0x398] ;  /* 0x0000e600ff0c1b82 */ /* 0x000f220000000a00 */
[----:B-1----:R-:W-:Y:S01]  /*0810*/  @P0 IMAD.WIDE R16, R25, 0x4, R16 ;  /* 0x0000000419100825 */ /* 0x002fe200078e0210 */
[----:B------:R-:W-:-:S04]  /*0820*/  @P1 IADD3 R25, PT, PT, R22, R21, RZ ;  /* 0x0000001516191210 */ /* 0x000fc80007ffe0ff */
[----:B0-----:R-:W5:Y:S01]  /*0830*/  @P0 LDG.E R24, desc[UR4][R16.64+0x4] ;  /* 0x0000040410180981 */ /* 0x001f62000c1e1900 */
[----:B--2---:R-:W-:Y:S01]  /*0840*/  @P0 IMAD.WIDE R18, R23, 0x4, R18 ;  /* 0x0000000417120825 */ /* 0x004fe200078e0212 */
[----:B------:R-:W-:Y:S02]  /*0850*/  @P1 LOP3.LUT R23, RZ, R21, RZ, 0x33, !PT ;  /* 0x00000015ff171212 */ /* 0x000fe400078e33ff */
[----:B------:R-:W2:Y:S03]  /*0860*/  @P0 LDG.E R21, desc[UR4][R16.64] ;  /* 0x0000000410150981 */ /* 0x000ea6000c1e1900 */
[----:B------:R-:W-:Y:S01]  /*0870*/  @P1 IMAD.IADD R23, R2, 0x1, R23 ;  /* 0x0000000102171824 */ /* 0x000fe200078e0217 */
[----:B------:R-:W5:Y:S01]  /*0880*/  @P0 LDG.E R22, desc[UR4][R18.64] ;  /* 0x0000000412160981 */ /* 0x000f62000c1e1900 */
[----:B---3--:R-:W-:-:S06]  /*0890*/  @P1 IMAD.WIDE R14, R25, 0x4, R14 ;  /* 0x00000004190e1825 */ /* 0x008fcc00078e020e */
[----:B------:R-:W3:Y:S01]  /*08a0*/  @P1 LDG.E R14, desc[UR4][R14.64] ;  /* 0x000000040e0e1981 */ /* 0x000ee2000c1e1900 */
[----:B----4-:R-:W-:-:S03]  /*08b0*/  @P1 IMAD.WIDE R12, R23, 0x4, R12 ;  /* 0x00000004170c1825 */ /* 0x010fc600078e020c */
[----:B------:R-:W4:Y:S04]  /*08c0*/  @P0 LDG.E R23, desc[UR4][R18.64+-0x4] ;  /* 0xfffffc0412170981 */ /* 0x000f28000c1e1900 */
[----:B------:R-:W4:Y:S01]  /*08d0*/  @P1 LDG.E R12, desc[UR4][R12.64] ;  /* 0x000000040c0c1981 */ /* 0x000f22000c1e1900 */
[----:B--2---:R-:W-:Y:S02]  /*08e0*/  @P0 I2FP.F32.U32 R2, R21 ;  /* 0x0000001500020245 */ /* 0x004fe40000201000 */
[----:B-----5:R-:W-:-:S03]  /*08f0*/  @P0 I2FP.F32.U32 R21, R24 ;  /* 0x0000001800150245 */ /* 0x020fc60000201000 */
[----:B------:R-:W-:Y:S01]  /*0900*/  @P0 FFMA R22, R2, R22, R11 ;  /* 0x0000001602160223 */ /* 0x000fe2000000000b */
[----:B---3--:R-:W-:-:S03]  /*0910*/  @P1 I2FP.F32.U32 R2, R14 ;  /* 0x0000000e00021245 */ /* 0x008fc60000201000 */
[----:B----4-:R-:W-:-:S04]  /*0920*/  @P0 FFMA R11, R21, R23, R22 ;  /* 0x00000017150b0223 */ /* 0x010fc80000000016 */
[----:B------:R-:W-:-:S07]  /*0930*/  @P1 FFMA R11, R2, R12, R11 ;  /* 0x0000000c020b1223 */ /* 0x000fce000000000b */
.L_x_3:
[----:B------:R-:W-:-:S04]  /*0940*/  IADD3 R9, PT, PT, R9, 0x1, RZ ;  /* 0x0000000109097810 */ /* 0x000fc80007ffe0ff */
[----:B------:R-:W-:-:S13]  /*0950*/  ISETP.NE.AND P0, PT, R9, R20, PT ;  /* 0x000000140900720c */ /* 0x000fda0003f05270 */
[----:B------:R-:W-:Y:S05]  /*0960*/  @P0 BRA `(.L_x_5) ;  /* 0xfffffff800240947 */ /* 0x000fea000383ffff */
.L_x_0:
[----:B------:R-:W1:Y:S01]  /*0970*/  LDC.64 R4, c[0x0][0x380] ;  /* 0x0000e000ff047b82 */ /* 0x000e620000000a00 */
[----:B------:R-:W0:Y:S01]  /*0980*/  F2I.U32.TRUNC.NTZ R11, R11 ;  /* 0x0000000b000b7305 */ /* 0x000e22000020f000 */
[----:B------:R-:W-:-:S04]  /*0990*/  IMAD R3, R3, UR6, R0 ;  /* 0x0000000603037c24 */ /* 0x000fc8000f8e0200 */
[----:B-1----:R-:W-:-:S05]  /*09a0*/  IMAD.WIDE R2, R3, 0x4, R4 ;  /* 0x0000000403027825 */ /* 0x002fca00078e0204 */
[----:B0-----:R-:W-:Y:S01]  /*09b0*/  STG.E desc[UR4][R2.64], R11 ;  /* 0x0000000b02007986 */ /* 0x001fe2000c101904 */
[----:B------:R-:W-:Y:S05]  /*09c0*/  EXIT ;  /* 0x000000000000794d */ /* 0x000fea0003800000 */
.L_x_6:
[----:B------:R-:W-:-:S00]  /*09d0*/  BRA `(.L_x_6) ;  /* 0xfffffffc00fc7947 */ /* 0x000fc0000383ffff */
[----:B------:R-:W-:-:S00]  /*09e0*/  NOP ;  /* 0x0000000000007918 */ /* 0x000fc00000000000 */
        /* <DEDUP_REMOVED lines=9> */
.L_x_10:


//--------------------- .text._Z19matrixMultiplyTiledPfS_S_i --------------------------
	.section	.text._Z19matrixMultiplyTiledPfS_S_i,"ax",@progbits
	.align	128
        .global         _Z19matrixMultiplyTiledPfS_S_i
        .type           _Z19matrixMultiplyTiledPfS_S_i,@function
        .size           _Z19matrixMultiplyTiledPfS_S_i,(.L_x_11 - _Z19matrixMultiplyTiledPfS_S_i)
        .other          _Z19matrixMultiplyTiledPfS_S_i,@"STO_CUDA_ENTRY STV_DEFAULT"
_Z19matrixMultiplyTiledPfS_S_i:
.text._Z19matrixMultiplyTiledPfS_S_i:
[----:B------:R-:W-:Y:S01]  /*0000*/  LDC R1, c[0x0][0x37c] ;  /* 0x0000df00ff017b82 */ /* 0x000fe20000000800 */
[----:B------:R-:W0:Y:S01]  /*0010*/  LDCU UR4, c[0x0][0x398] ;  /* 0x00007300ff0477ac */ /* 0x000e220008000800 */
[----:B------:R-:W1:Y:S01]  /*0020*/  S2R R5, SR_CTAID.Y ;  /* 0x0000000000057919 */ /* 0x000e620000002600 */
[----:B------:R-:W-:Y:S01]  /*0030*/  HFMA2 R25, -RZ, RZ, 0, 0 ;  /* 0x00000000ff197431 */ /* 0x000fe200000001ff */
[----:B------:R-:W2:Y:S01]  /*0040*/  LDCU.64 UR8, c[0x0][0x358] ;  /* 0x00006b00ff0877ac */ /* 0x000ea20008000a00 */
[----:B------:R-:W1:Y:S01]  /*0050*/  S2R R2, SR_TID.Y ;  /* 0x0000000000027919 */ /* 0x000e620000002200 */
[----:B------:R-:W3:Y:S01]  /*0060*/  S2R R10, SR_CTAID.X ;  /* 0x00000000000a7919 */ /* 0x000ee20000002500 */
[----:B------:R-:W3:Y:S01]  /*0070*/  S2R R3, SR_TID.X ;  /* 0x0000000000037919 */ /* 0x000ee20000002100 */
[----:B0-----:R-:W-:-:S04]  /*0080*/  MOV R6, UR4 ;  /* 0x0000000400067c02 */ /* 0x001fc80008000f00 */
[----:B------:R-:W-:Y:S02]  /*0090*/  ISETP.GE.AND P0, PT, R6, 0x1, PT ;  /* 0x000000010600780c */ /* 0x000fe40003f06270 */
[----:B-1----:R-:W-:Y:S02]  /*00a0*/  LEA R5, R5, R2, 0x4 ;  /* 0x0000000205057211 */ /* 0x002fe400078e20ff */
[----:B---3--:R-:W-:-:S09]  /*00b0*/  LEA R4, R10, R3, 0x4 ;  /* 0x000000030a047211 */ /* 0x008fd200078e20ff */
[----:B--2---:R-:W-:Y:S05]  /*00c0*/  @!P0 BRA `(.L_x_7) ;  /* 0x0000000400348947 */ /* 0x004fea0003800000 */
[----:B------:R-:W0:Y:S01]  /*00d0*/  S2UR UR6, SR_CgaCtaId ;  /* 0x00000000000679c3 */ /* 0x000e220000008800 */
[----:B------:R-:W-:Y:S01]  /*00e0*/  UMOV UR4, 0x400 ;  /* 0x0000040000047882 */ /* 0x000fe20000000000 */
[----:B------:R-:W-:Y:S01]  /*00f0*/  IADD3 R8, PT, PT, R6, 0xf, RZ ;  /* 0x0000000f06087810 */ /* 0x000fe20007ffe0ff */
[----:B------:R-:W-:Y:S01]  /*0100*/  UIADD3 UR5, UPT, UPT, UR4, 0x400, URZ ;  /* 0x0000040004057890 */ /* 0x000fe2000fffe0ff */
[-CC-:B------:R-:W-:Y:S01]  /*0110*/  IMAD R7, R2, R6.reuse, R3.reuse ;  /* 0x0000000602077224 */ /* 0x180fe200078e0203 */
[----:B------:R-:W-:Y:S01]  /*0120*/  MOV R25, RZ ;  /* 0x000000ff00197202 */ /* 0x000fe20000000f00 */
[----:B------:R-:W-:Y:S01]  /*0130*/  IMAD R18, R5, R6, R3 ;  /* 0x0000000605127224 */ /* 0x000fe200078e0203 */
[----:B------:R-:W-:Y:S01]  /*0140*/  SHF.R.U32.HI R8, RZ, 0x4, R8 ;  /* 0x00000004ff087819 */ /* 0x000fe20000011608 */
[----:B------:R-:W1:Y:S01]  /*0150*/  LDC R0, c[0x0][0x398] ;  /* 0x0000e600ff007b82 */ /* 0x000e620000000800 */
[----:B------:R-:W-:Y:S02]  /*0160*/  IMAD R7, R10, 0x10, R7 ;  /* 0x000000100a077824 */ /* 0x000fe400078e0207 */
[----:B------:R-:W-:-:S05]  /*0170*/  IADD3 R19, PT, PT, -R8, RZ, RZ ;  /* 0x000000ff08137210 */ /* 0x000fca0007ffe1ff */
[----:B------:R-:W2:Y:S01]  /*0180*/  LDC.64 R22, c[0x0][0x380] ;  /* 0x0000e000ff167b82 */ /* 0x000ea20000000a00 */
[----:B0-----:R-:W-:Y:S02]  /*0190*/  ULEA UR5, UR6, UR5, 0x18 ;  /* 0x0000000506057291 */ /* 0x001fe4000f8ec0ff */
[----:B------:R-:W-:-:S04]  /*01a0*/  ULEA UR4, UR6, UR4, 0x18 ;  /* 0x0000000406047291 */ /* 0x000fc8000f8ec0ff */
[----:B------:R-:W-:Y:S02]  /*01b0*/  LEA R17, R3, UR5, 0x2 ;  /* 0x0000000503117c11 */ /* 0x000fe4000f8e10ff */
[----:B------:R-:W-:-:S03]  /*01c0*/  LEA R16, R2, UR4, 0x6 ;  /* 0x0000000402107c11 */ /* 0x000fc6000f8e30ff */
[----:B------:R-:W-:Y:S01]  /*01d0*/  IMAD R21, R2, 0x40, R17 ;  /* 0x0000004002157824 */ /* 0x000fe200078e0211 */
[----:B------:R-:W-:-:S07]  /*01e0*/  LEA R20, R3, R16, 0x2 ;  /* 0x0000001003147211 */ /* 0x000fce00078e10ff */
.L_x_8:
[----:B-1----:R-:W-:Y:S01]  /*01f0*/  MOV R6, R0 ;  /* 0x0000000000067202 */ /* 0x002fe20000000f00 */
[----:B------:R-:W-:Y:S01]  /*0200*/  HFMA2 R29, -RZ, RZ, 0, 0 ;  /* 0x00000000ff1d7431 */ /* 0x000fe200000001ff */
[----:B------:R-:W-:Y:S01]  /*0210*/  MOV R24, RZ ;  /* 0x000000ff00187202 */ /* 0x000fe20000000f00 */
[----:B--2---:R-:W-:Y:S01]  /*0220*/  IMAD.WIDE R8, R18, 0x4, R22 ;  /* 0x0000000412087825 */ /* 0x004fe200078e0216 */
[-C--:B------:R-:W-:Y:S02]  /*0230*/  ISETP.GE.AND P0, PT, R2, R6.reuse, PT ;  /* 0x000000060200720c */ /* 0x080fe40003f06270 */
[-C--:B------:R-:W-:Y:S02]  /*0240*/  ISETP.GE.AND P1, PT, R3, R6.reuse, PT ;  /* 0x000000060300720c */ /* 0x080fe40003f26270 */
[-C--:B------:R-:W-:Y:S02]  /*0250*/  ISETP.GE.U32.OR P0, PT, R4, R6.reuse, P0 ;  /* 0x000000060400720c */ /* 0x080fe40000706470 */
[----:B------:R-:W-:-:S11]  /*0260*/  ISETP.GE.U32.OR P1, PT, R5, R6, P1 ;  /* 0x000000060500720c */ /* 0x000fd60000f26470 */
[----:B------:R-:W0:Y:S02]  /*0270*/  @!P0 LDC.64 R10, c[0x0][0x388] ;  /* 0x0000e200ff0a8b82 */ /* 0x000e240000000a00 */
[----:B------:R-:W2:Y:S01]  /*0280*/  @!P1 LDG.E R29, desc[UR8][R8.64] ;  /* 0x00000008081d9981 */ /* 0x000ea2000c1e1900 */
[----:B0-----:R-:W-:-:S05]  /*0290*/  @!P0 IMAD.WIDE.U32 R10, R7, 0x4, R10 ;  /* 0x00000004070a8825 */ /* 0x001fca00078e000a */
[----:B------:R-:W3:Y:S01]  /*02a0*/  @!P0 LDG.E R24, desc[UR8][R10.64] ;  /* 0x000000080a188981 */ /* 0x000ee2000c1e1900 */
[----:B------:R-:W-:-:S05]  /*02b0*/  VIADD R19, R19, 0x1 ;  /* 0x0000000113137836 */ /* 0x000fca0000000000 */
[----:B------:R-:W-:Y:S02]  /*02c0*/  ISETP.NE.AND P0, PT, R19, RZ, PT ;  /* 0x000000ff1300720c */ /* 0x000fe40003f05270 */
[----:B------:R-:W-:Y:S02]  /*02d0*/  IADD3 R18, PT, PT, R18, 0x10, RZ ;  /* 0x0000001012127810 */ /* 0x000fe40007ffe0ff */
[----:B------:R-:W-:Y:S02]  /*02e0*/  IADD3 R2, PT, PT, R2, 0x10, RZ ;  /* 0x0000001002027810 */ /* 0x000fe40007ffe0ff */
[----:B------:R-:W-:Y:S02]  /*02f0*/  IADD3 R3, PT, PT, R3, 0x10, RZ ;  /* 0x0000001003037810 */ /* 0x000fe40007ffe0ff */
[----:B------:R-:W-:Y:S01]  /*0300*/  LEA R7, R6, R7, 0x4 ;  /* 0x0000000706077211 */ /* 0x000fe200078e20ff */
[----:B--2---:R-:W-:Y:S04]  /*0310*/  STS [R20], R29 ;  /* 0x0000001d14007388 */ /* 0x004fe80000000800 */
[----:B---3--:R-:W-:Y:S01]  /*0320*/  STS [R21], R24 ;  /* 0x0000001815007388 */ /* 0x008fe20000000800 */
[----:B------:R-:W-:Y:S06]  /*0330*/  BAR.SYNC.DEFER_BLOCKING 0x0 ;  /* 0x0000000000007b1d */ /* 0x000fec0000010000 */
[----:B------:R-:W-:Y:S04]  /*0340*/  LDS R26, [R17] ;  /* 0x00000000111a7984 */ /* 0x000fe80000000800 */
[----:B------:R-:W0:Y:S04]  /*0350*/  LDS.128 R12, [R16] ;  /* 0x00000000100c7984 */ /* 0x000e280000000c00 */
[----:B------:R-:W1:Y:S04]  /*0360*/  LDS R28, [R17+0x40] ;  /* 0x00004000111c7984 */ /* 0x000e680000000800 */
[----:B------:R-:W2:Y:S04]  /*0370*/  LDS R27, [R17+0x80] ;  /* 0x00008000111b7984 */ /* 0x000ea80000000800 */
[----:B------:R-:W-:Y:S04]  /*0380*/  LDS.128 R8, [R16+0x10] ;  /* 0x0000100010087984 */ /* 0x000fe80000000c00 */
[----:B------:R-:W-:Y:S01]  /*0390*/  LDS R24, [R17+0x140] ;  /* 0x0001400011187984 */ /* 0x000fe20000000800 */
[----:B0-----:R-:W-:-:S03]  /*03a0*/  FFMA R26, R12, R26, R25 ;  /* 0x0000001a0c1a7223 */ /* 0x001fc60000000019 */
[----:B------:R-:W0:Y:S01]  /*03b0*/  LDS R12, [R17+0xc0] ;  /* 0x0000c000110c7984 */ /* 0x000e220000000800 */
[----:B-1----:R-:W-:-:S03]  /*03c0*/  FFMA R26, R28, R13, R26 ;  /* 0x0000000d1c1a7223 */ /* 0x002fc6000000001a */
[----:B------:R-:W1:Y:S04]  /*03d0*/  LDS R13, [R17+0x100] ;  /* 0x00010000110d7984 */ /* 0x000e680000000800 */
[----:B------:R-:W3:Y:S01]  /*03e0*/  LDS R25, [R17+0x180] ;  /* 0x0001800011197984 */ /* 0x000ee20000000800 */
[----:B--2---:R-:W-:-:S04]  /*03f0*/  FFMA R27, R27, R14, R26 ;  /* 0x0000000e1b1b7223 */ /* 0x004fc8000000001a */
[----:B0-----:R-:W-:Y:S02]  /*0400*/  FFMA R15, R12, R15, R27 ;  /* 0x0000000f0c0f7223 */ /* 0x001fe4000000001b */
[----:B------:R-:W-:Y:S02]  /*0410*/  LDS R27, [R17+0x200] ;  /* 0x00020000111b7984 */ /* 0x000fe40000000800 */
[----:B-1----:R-:W-:Y:S02]  /*0420*/  FFMA R13, R8, R13, R15 ;  /* 0x0000000d080d7223 */ /* 0x002fe4000000000f */
[----:B------:R-:W0:Y:S02]  /*0430*/  LDS R8, [R17+0x1c0] ;  /* 0x0001c00011087984 */ /* 0x000e240000000800 */
[----:B------:R-:W-:Y:S02]  /*0440*/  FFMA R26, R24, R9, R13 ;  /* 0x00000009181a7223 */ /* 0x000fe4000000000d */
[----:B------:R-:W1:Y:S04]  /*0450*/  LDS.128 R12, [R16+0x20] ;  /* 0x00002000100c7984 */ /* 0x000e680000000c00 */
[----:B------:R-:W2:Y:S01]  /*0460*/  LDS R24, [R17+0x240] ;  /* 0x0002400011187984 */ /* 0x000ea20000000800 */
[----:B---3--:R-:W-:-:S03]  /*0470*/  FFMA R9, R25, R10, R26 ;  /* 0x0000000a19097223 */ /* 0x008fc6000000001a */
[----:B------:R-:W3:Y:S01]  /*0480*/  LDS R25, [R17+0x280] ;  /* 0x0002800011197984 */ /* 0x000ee20000000800 */
[----:B0-----:R-:W-:-:S04]  /*0490*/  FFMA R9, R8, R11, R9 ;  /* 0x0000000b08097223 */ /* 0x001fc80000000009 */
[----:B-1----:R-:W-:Y:S02]  /*04a0*/  FFMA R9, R12, R27, R9 ;  /* 0x0000001b0c097223 */ /* 0x002fe40000000009 */
[----:B------:R-:W0:Y:S02]  /*04b0*/  LDS R12, [R17+0x2c0] ;  /* 0x0002c000110c7984 */ /* 0x000e240000000800 */
[----:B--2---:R-:W-:Y:S02]  /*04c0*/  FFMA R24, R24, R13, R9 ;  /* 0x0000000d18187223 */ /* 0x004fe40000000009 */
[----:B------:R-:W-:Y:S04]  /*04d0*/  LDS R13, [R17+0x300] ;  /* 0x00030000110d7984 */ /* 0x000fe80000000800 */
[----:B------:R-:W1:Y:S01]  /*04e0*/  LDS.128 R8, [R16+0x30] ;  /* 0x0000300010087984 */ /* 0x000e620000000c00 */
[----:B---3--:R-:W-:-:S03]  /*04f0*/  FFMA R25, R25, R14, R24 ;  /* 0x0000000e19197223 */ /* 0x008fc60000000018 */
[----:B------:R-:W2:Y:S04]  /*0500*/  LDS R27, [R17+0x340] ;  /* 0x00034000111b7984 */ /* 0x000ea80000000800 */
[----:B------:R-:W3:Y:S04]  /*0510*/  LDS R24, [R17+0x380] ;  /* 0x0003800011187984 */ /* 0x000ee80000000800 */
[----:B------:R-:W4:Y:S01]  /*0520*/  LDS R14, [R17+0x3c0] ;  /* 0x0003c000110e7984 */ /* 0x000f220000000800 */
[----:B0-----:R-:W-:-:S04]  /*0530*/  FFMA R15, R12, R15, R25 ;  /* 0x0000000f0c0f7223 */ /* 0x001fc80000000019 */
[----:B-1----:R-:W-:-:S04]  /*0540*/  FFMA R8, R8, R13, R15 ;  /* 0x0000000d08087223 */ /* 0x002fc8000000000f */
[----:B--2---:R-:W-:-:S04]  /*0550*/  FFMA R9, R27, R9, R8 ;  /* 0x000000091b097223 */ /* 0x004fc80000000008 */
[----:B---3--:R-:W-:-:S04]  /*0560*/  FFMA R9, R24, R10, R9 ;  /* 0x0000000a18097223 */ /* 0x008fc80000000009 */
[----:B----4-:R-:W-:Y:S01]  /*0570*/  FFMA R25, R14, R11, R9 ;  /* 0x0000000b0e197223 */ /* 0x010fe20000000009 */
[----:B------:R-:W-:Y:S06]  /*0580*/  BAR.SYNC.DEFER_BLOCKING 0x0 ;  /* 0x0000000000007b1d */ /* 0x000fec0000010000 */
[----:B------:R-:W-:Y:S05]  /*0590*/  @P0 BRA `(.L_x_8) ;  /* 0xfffffffc00140947 */ /* 0x000fea000383ffff */
.L_x_7:
[----:B------:R-:W-:-:S04]  /*05a0*/  VIMNMX R3, PT, PT, R5, R4, !PT ;  /* 0x0000000405037248 */ /* 0x000fc80007fe0100 */
[----:B------:R-:W-:-:S13]  /*05b0*/  ISETP.GE.AND P0, PT, R3, R6, PT ;  /* 0x000000060300720c */ /* 0x000fda0003f06270 */
[----:B------:R-:W-:Y:S05]  /*05c0*/  @P0 EXIT ;  /* 0x000000000000094d */ /* 0x000fea0003800000 */
[----:B------:R-:W0:Y:S01]  /*05d0*/  LDC.64 R2, c[0x0][0x390] ;  /* 0x0000e400ff027b82 */ /* 0x000e220000000a00 */
[----:B------:R-:W-:-:S04]  /*05e0*/  IMAD R5, R5, R6, R4 ;  /* 0x0000000605057224 */ /* 0x000fc800078e0204 */
[----:B0-----:R-:W-:-:S05]  /*05f0*/  IMAD.WIDE.U32 R2, R5, 0x4, R2 ;  /* 0x0000000405027825 */ /* 0x001fca00078e0002 */
[----:B------:R-:W-:Y:S01]  /*0600*/  STG.E desc[UR8][R2.64], R25 ;  /* 0x0000001902007986 */ /* 0x000fe2000c101908 */
[----:B------:R-:W-:Y:S05]  /*0610*/  EXIT ;  /* 0x000000000000794d */ /* 0x000fea0003800000 */
.L_x_9:
        /* <DEDUP_REMOVED lines=14> */
.L_x_11:


//--------------------- .nv.shared.reserved.0     --------------------------
	.section	.nv.shared.reserved.0,"aw",@nobits
	.weak		__nv_reservedSMEM_offset_0_alias
	.size		__nv_reservedSMEM_offset_0_alias, 0, 64
	.other		__nv_reservedSMEM_offset_0_alias,@"STO_CUDA_RESERVED_SHARED STV_DEFAULT"
__nv_reservedSMEM_offset_0_alias:
	.zero		0
	.zero		64


//--------------------- .nv.shared._Z19matrixMultiplyTiledPfS_S_i --------------------------
	.section	.nv.shared._Z19matrixMultiplyTiledPfS_S_i,"aw",@nobits
	.sectionflags	@""
	.align	4
.nv.shared._Z19matrixMultiplyTiledPfS_S_i:
	.zero		3072


//--------------------- .nv.constant0._Z18convolution_kernelPjPKjiiPKfi --------------------------
	.section	.nv.constant0._Z18convolution_kernelPjPKjiiPKfi,"a",@progbits
	.sectionflags	@""
	.align	4
.nv.constant0._Z18convolution_kernelPjPKjiiPKfi:
	.zero		932


//--------------------- .nv.constant0._Z19matrixMultiplyTiledPfS_S_i --------------------------
	.section	.nv.constant0._Z19matrixMultiplyTiledPfS_S_i,"a",@progbits
	.sectionflags	@""
	.align	4
.nv.constant0._Z19matrixMultiplyTiledPfS_S_i:
	.zero		924


//--------------------- SYMBOLS --------------------------

	.type		.nv.reservedSmem.offset0,@object
	.size		.nv.reservedSmem.offset0,0x4
	.type		.nv.reservedSmem.cap,@object
	.size		.nv.reservedSmem.cap,0x4
